//
// Generated by NVIDIA NVVM Compiler
//
// Compiler Build ID: CL-36424714
// Cuda compilation tools, release 13.0, V13.0.88
// Based on NVVM 20.0.0
//

.version 9.0
.target sm_100
.address_size 64

	// .globl	_Z44printSuccessForCorrectExecutionConfigurationv
.extern .func  (.param .b32 func_retval0) vprintf
(
	.param .b64 vprintf_param_0,
	.param .b64 vprintf_param_1
)
;
.global .align 1 .b8 $str[10] = {83, 117, 99, 99, 101, 115, 115, 33, 10};
.global .align 1 .b8 $str$1[59] = {70, 97, 105, 108, 117, 114, 101, 46, 32, 85, 112, 100, 97, 116, 101, 32, 116, 104, 101, 32, 101, 120, 101, 99, 117, 116, 105, 111, 110, 32, 99, 111, 110, 102, 105, 103, 117, 114, 97, 116, 105, 111, 110, 32, 97, 115, 32, 110, 101, 99, 101, 115, 115, 97, 114, 121, 46, 10};

.visible .entry _Z44printSuccessForCorrectExecutionConfigurationv()
{
	.reg .pred 	%p<4>;
	.reg .b32 	%r<7>;
	.reg .b64 	%rd<5>;

	mov.u32 	%r1, %tid.x;
	setp.ne.s32 	%p1, %r1, 1023;
	mov.u32 	%r2, %ctaid.x;
	setp.ne.s32 	%p2, %r2, 255;
	or.pred  	%p3, %p1, %p2;
	@%p3 bra 	$L__BB0_2;
	mov.u64 	%rd3, $str;
	cvta.global.u64 	%rd4, %rd3;
	{ // callseq 1, 0
	.param .b64 param0;
	st.param.b64 	[param0], %rd4;
	.param .b64 param1;
	st.param.b64 	[param1], 0;
	.param .b32 retval0;
	call.uni (retval0), 
	vprintf, 
	(
	param0, 
	param1
	);
	ld.param.b32 	%r5, [retval0];
	} // callseq 1
	bra.uni 	$L__BB0_3;
$L__BB0_2:
	mov.u64 	%rd1, $str$1;
	cvta.global.u64 	%rd2, %rd1;
	{ // callseq 0, 0
	.param .b64 param0;
	st.param.b64 	[param0], %rd2;
	.param .b64 param1;
	st.param.b64 	[param1], 0;
	.param .b32 retval0;
	call.uni (retval0), 
	vprintf, 
	(
	param0, 
	param1
	);
	ld.param.b32 	%r3, [retval0];
	} // callseq 0
$L__BB0_3:
	ret;

}


// ===== COMPILED SASS (sm_100) =====

	.target	sm_100

	.elftype	@"ET_EXEC"


//--------------------- .note.nv.tkinfo           --------------------------
	.section	.note.nv.tkinfo,"",@"SHT_NOTE"
	.sectionflags	@"SHF_NOTE_NV_TKINFO"
	.tkinfo
        /*0018*/ 	.word	0x00000002
        /*0030*/ 	.string	""
        /*0030*/ 	.string	"ptxas"
        /*0030*/ 	.string	"Cuda compilation tools, release 13.0, V13.0.88"
        /*0030*/ 	.string	"Build cuda_13.0.r13.0/compiler.36424714_0"
        /*0030*/ 	.string	"-arch sm_100 -m 64 "



//--------------------- .note.nv.cuinfo           --------------------------
	.section	.note.nv.cuinfo,"",@"SHT_NOTE"
	.sectionflags	@"SHF_NOTE_NV_CUINFO"
        /*0018*/ 	.short	0x0002
        /*001a*/ 	.short	0x0064
        /*001c*/ 	.short	0x0082
	.zero		2


//--------------------- .nv.info                  --------------------------
	.section	.nv.info,"",@"SHT_CUDA_INFO"
	.align	4


	//----- nvinfo : EIATTR_REGCOUNT
	.align		4
        /*0000*/ 	.byte	0x04, 0x2f
        /*0002*/ 	.short	(.L_3 - .L_2)
	.align		4
.L_2:
        /*0004*/ 	.word	index@(_Z44printSuccessForCorrectExecutionConfigurationv)
        /*0008*/ 	.word	0x00000018


	//----- nvinfo : EIATTR_FRAME_SIZE
	.align		4
.L_3:
        /*000c*/ 	.byte	0x04, 0x11
        /*000e*/ 	.short	(.L_5 - .L_4)
	.align		4
.L_4:
        /*0010*/ 	.word	index@(_Z44printSuccessForCorrectExecutionConfigurationv)
        /*0014*/ 	.word	0x00000000


	//----- nvinfo : EIATTR_MIN_STACK_SIZE
	.align		4
.L_5:
        /*0018*/ 	.byte	0x04, 0x12
        /*001a*/ 	.short	(.L_7 - .L_6)
	.align		4
.L_6:
        /*001c*/ 	.word	index@(_Z44printSuccessForCorrectExecutionConfigurationv)
        /*0020*/ 	.word	0x00000000
.L_7:


//--------------------- .nv.compat                --------------------------
	.section	.nv.compat,"",@"SHT_CUDA_COMPAT_INFO"
	.align	4
        /*0000*/ 	.byte	0x02, 0x09, 0x00, 0x00, 0x02, 0x02, 0x01, 0x00, 0x02, 0x05, 0x05, 0x00, 0x03, 0x07, 0x01, 0x01
        /*0010*/ 	.byte	0x02, 0x03, 0x00, 0x00, 0x02, 0x06, 0x01, 0x00, 0x04, 0x0b, 0x08, 0x00, 0x09, 0x00, 0x00, 0x00
        /*0020*/ 	.byte	0x00, 0x00, 0x00, 0x00


//--------------------- .nv.info._Z44printSuccessForCorrectExecutionConfigurationv --------------------------
	.section	.nv.info._Z44printSuccessForCorrectExecutionConfigurationv,"",@"SHT_CUDA_INFO"
	.sectionflags	@""
	.align	4


	//----- nvinfo : EIATTR_CUDA_API_VERSION
	.align		4
        /*0000*/ 	.byte	0x04, 0x37
        /*0002*/ 	.short	(.L_9 - .L_8)
.L_8:
        /*0004*/ 	.word	0x00000082


	//----- nvinfo : EIATTR_SPARSE_MMA_MASK
	.align		4
.L_9:
        /*0008*/ 	.byte	0x03, 0x50
        /*000a*/ 	.short	0x0000


	//----- nvinfo : EIATTR_MAXREG_COUNT
	.align		4
        /*000c*/ 	.byte	0x03, 0x1b
        /*000e*/ 	.short	0x00ff


	//----- nvinfo : EIATTR_EXTERNS
	.align		4
        /*0010*/ 	.byte	0x04, 0x0f
        /*0012*/ 	.short	(.L_11 - .L_10)


	//   ....[0]....
	.align		4
.L_10:
        /*0014*/ 	.word	index@(vprintf)


	//----- nvinfo : EIATTR_MERCURY_ISA_VERSION
	.align		4
.L_11:
        /*0018*/ 	.byte	0x03, 0x5f
        /*001a*/ 	.short	0x0101


	//----- nvinfo : EIATTR_VRC_CTA_INIT_COUNT
	.align		4
        /*001c*/ 	.byte	0x02, 0x4a
	.zero		1
	.zero		1


	//----- nvinfo : EIATTR_SYSCALL_OFFSETS
	.align		4
        /*0020*/ 	.byte	0x04, 0x46
        /*0022*/ 	.short	(.L_13 - .L_12)


	//   ....[0]....
.L_12:
        /*0024*/ 	.word	0x000000d0


	//   ....[1]....
        /*0028*/ 	.word	0x00000160


	//----- nvinfo : EIATTR_EXIT_INSTR_OFFSETS
	.align		4
.L_13:
        /*002c*/ 	.byte	0x04, 0x1c
        /*002e*/ 	.short	(.L_15 - .L_14)


	//   ....[0]....
.L_14:
        /*0030*/ 	.word	0x000000e0


	//   ....[1]....
        /*0034*/ 	.word	0x00000170


	//----- nvinfo : EIATTR_CRS_STACK_SIZE
	.align		4
.L_15:
        /*0038*/ 	.byte	0x04, 0x1e
        /*003a*/ 	.short	(.L_17 - .L_16)
.L_16:
        /*003c*/ 	.word	0x00000000


	//----- nvinfo : EIATTR_SW_WAR
	.align		4
.L_17:
        /*0040*/ 	.byte	0x04, 0x36
        /*0042*/ 	.short	(.L_19 - .L_18)
.L_18:
        /*0044*/ 	.word	0x00000008
.L_19:


//--------------------- .nv.callgraph             --------------------------
	.section	.nv.callgraph,"",@"SHT_CUDA_CALLGRAPH"
	.align	4
	.sectionentsize	8
	.align		4
        /*0000*/ 	.word	0x00000000
	.align		4
        /*0004*/ 	.word	0xffffffff
	.align		4
        /*0008*/ 	.word	index@(_Z44printSuccessForCorrectExecutionConfigurationv)
	.align		4
        /*000c*/ 	.word	index@(vprintf)
	.align		4
        /*0010*/ 	.word	0x00000000
	.align		4
        /*0014*/ 	.word	0xfffffffe
	.align		4
        /*0018*/ 	.word	0x00000000
	.align		4
        /*001c*/ 	.word	0xfffffffd
	.align		4
        /*0020*/ 	.word	0x00000000
	.align		4
        /*0024*/ 	.word	0xfffffffc


//--------------------- .nv.constant4             --------------------------
	.section	.nv.constant4,"a",@progbits
	.align	8
	.align		8
.nv.constant4:
        /*0000*/ 	.dword	vprintf
	.align		8
        /*0008*/ 	.dword	$str
	.align		8
        /*0010*/ 	.dword	$str$1


//--------------------- .text._Z44printSuccessForCorrectExecutionConfigurationv --------------------------
	.section	.text._Z44printSuccessForCorrectExecutionConfigurationv,"ax",@progbits
	.align	128
        .global         _Z44printSuccessForCorrectExecutionConfigurationv
        .type           _Z44printSuccessForCorrectExecutionConfigurationv,@function
        .size           _Z44printSuccessForCorrectExecutionConfigurationv,(.L_x_4 - _Z44printSuccessForCorrectExecutionConfigurationv)
        .other          _Z44printSuccessForCorrectExecutionConfigurationv,@"STO_CUDA_ENTRY STV_DEFAULT"
_Z44printSuccessForCorrectExecutionConfigurationv:
.text._Z44printSuccessForCorrectExecutionConfigurationv:
[----:B------:R-:W0:Y:S01]  /*0000*/  LDC R1, c[0x0][0x37c] ;  /* 0x0000df00ff017b82 */ /* 0x000e220000000800 */
[----:B------:R-:W1:Y:S01]  /*0010*/  S2R R2, SR_CTAID.X ;  /* 0x0000000000027919 */ /* 0x000e620000002500 */
[----:B------:R-:W2:Y:S01]  /*0020*/  S2R R0, SR_TID.X ;  /* 0x0000000000007919 */ /* 0x000ea20000002100 */
[----:B-1----:R-:W-:-:S04]  /*0030*/  ISETP.NE.AND P0, PT, R2, 0xff, PT ;  /* 0x000000ff0200780c */ /* 0x002fc80003f05270 */
[----:B--2---:R-:W-:-:S13]  /*0040*/  ISETP.NE.OR P0, PT, R0, 0x3ff, P0 ;  /* 0x000003ff0000780c */ /* 0x004fda0000705670 */
[----:B0-----:R-:W-:Y:S05]  /*0050*/  @P0 BRA `(.L_x_0) ;  /* 0x0000000000240947 */ /* 0x001fea0003800000 */
[----:B------:R-:W-:Y:S01]  /*0060*/  MOV R0, 0x0 ;  /* 0x0000000000007802 */ /* 0x000fe20000000f00 */
[----:B------:R-:W0:Y:S01]  /*0070*/  LDCU.64 UR4, c[0x4][0x8] ;  /* 0x01000100ff0477ac */ /* 0x000e220008000a00 */
[----:B------:R-:W-:Y:S02]  /*0080*/  CS2R R6, SRZ ;  /* 0x0000000000067805 */ /* 0x000fe4000001ff00 */
[----:B------:R1:W2:Y:S01]  /*0090*/  LDC.64 R2, c[0x4][R0] ;  /* 0x0100000000027b82 */ /* 0x0002a20000000a00 */
[----:B0-----:R-:W-:Y:S02]  /*00a0*/  IMAD.U32 R4, RZ, RZ, UR4 ;  /* 0x00000004ff047e24 */ /* 0x001fe4000f8e00ff */
[----:B-1----:R-:W-:-:S07]  /*00b0*/  IMAD.U32 R5, RZ, RZ, UR5 ;  /* 0x00000005ff057e24 */ /* 0x002fce000f8e00ff */
[----:B------:R-:W-:-:S07]  /*00c0*/  LEPC R20, `(.L_x_1) ;  /* 0x000000001014794e */ /* 0x000fce0000000000 */
[----:B--2---:R-:W-:Y:S05]  /*00d0*/  CALL.ABS.NOINC R2 ;  /* 0x0000000002007343 */ /* 0x004fea0003c00000 */
.L_x_1:
[----:B------:R-:W-:Y:S05]  /*00e0*/  EXIT ;  /* 0x000000000000794d */ /* 0x000fea0003800000 */
.L_x_0:
        /* <DEDUP_REMOVED lines=8> */
.L_x_2:
[----:B------:R-:W-:Y:S05]  /*0170*/  EXIT ;  /* 0x000000000000794d */ /* 0x000fea0003800000 */
.L_x_3:
[----:B------:R-:W-:-:S00]  /*0180*/  BRA `(.L_x_3) ;  /* 0xfffffffc00fc7947 */ /* 0x000fc0000383ffff */
[----:B------:R-:W-:-:S00]  /*0190*/  NOP ;  /* 0x0000000000007918 */ /* 0x000fc00000000000 */
        /* <DEDUP_REMOVED lines=14> */
.L_x_4:


//--------------------- .nv.global.init           --------------------------
	.section	.nv.global.init,"aw",@progbits
.nv.global.init:
	.type		$str,@object
	.size		$str,($str$1 - $str)
$str:
        /*0000*/ 	.byte	0x53, 0x75, 0x63, 0x63, 0x65, 0x73, 0x73, 0x21, 0x0a, 0x00
	.type		$str$1,@object
	.size		$str$1,(.L_1 - $str$1)
$str$1:
        /*000a*/ 	.byte	0x46, 0x61, 0x69, 0x6c, 0x75, 0x72, 0x65, 0x2e, 0x20, 0x55, 0x70, 0x64, 0x61, 0x74, 0x65, 0x20
        /*001a*/ 	.byte	0x74, 0x68, 0x65, 0x20, 0x65, 0x78, 0x65, 0x63, 0x75, 0x74, 0x69, 0x6f, 0x6e, 0x20, 0x63, 0x6f
        /*002a*/ 	.byte	0x6e, 0x66, 0x69, 0x67, 0x75, 0x72, 0x61, 0x74, 0x69, 0x6f, 0x6e, 0x20, 0x61, 0x73, 0x20, 0x6e
        /*003a*/ 	.byte	0x65, 0x63, 0x65, 0x73, 0x73, 0x61, 0x72, 0x79, 0x2e, 0x0a, 0x00
.L_1:


//--------------------- .nv.shared.reserved.0     --------------------------
	.section	.nv.shared.reserved.0,"aw",@nobits
	.weak		__nv_reservedSMEM_offset_0_alias
	.size		__nv_reservedSMEM_offset_0_alias, 0, 64
	.other		__nv_reservedSMEM_offset_0_alias,@"STO_CUDA_RESERVED_SHARED STV_DEFAULT"
__nv_reservedSMEM_offset_0_alias:
	.zero		0
	.zero		64


//--------------------- .nv.constant0._Z44printSuccessForCorrectExecutionConfigurationv --------------------------
	.section	.nv.constant0._Z44printSuccessForCorrectExecutionConfigurationv,"a",@progbits
	.sectionflags	@""
	.align	4
.nv.constant0._Z44printSuccessForCorrectExecutionConfigurationv:
	.zero		896


//--------------------- SYMBOLS --------------------------

	.type		.nv.reservedSmem.offset0,@object
	.size		.nv.reservedSmem.offset0,0x4
	.type		vprintf,@function
